//
// Generated by NVIDIA NVVM Compiler
//
// Compiler Build ID: CL-36424714
// Cuda compilation tools, release 13.0, V13.0.88
// Based on NVVM 20.0.0
//

.version 9.0
.target sm_100
.address_size 64

	// .globl	_Z4lifePcS_S_ii

.visible .entry _Z4lifePcS_S_ii(
	.param .u64 .ptr .align 1 _Z4lifePcS_S_ii_param_0,
	.param .u64 .ptr .align 1 _Z4lifePcS_S_ii_param_1,
	.param .u64 .ptr .align 1 _Z4lifePcS_S_ii_param_2,
	.param .u32 _Z4lifePcS_S_ii_param_3,
	.param .u32 _Z4lifePcS_S_ii_param_4
)
{
	.reg .pred 	%p<3>;
	.reg .b16 	%rs<6>;
	.reg .b32 	%r<50>;
	.reg .b64 	%rd<29>;

	ld.param.u64 	%rd3, [_Z4lifePcS_S_ii_param_0];
	ld.param.u64 	%rd2, [_Z4lifePcS_S_ii_param_1];
	ld.param.u64 	%rd4, [_Z4lifePcS_S_ii_param_2];
	ld.param.u32 	%r5, [_Z4lifePcS_S_ii_param_3];
	ld.param.u32 	%r6, [_Z4lifePcS_S_ii_param_4];
	cvta.to.global.u64 	%rd1, %rd3;
	mov.u32 	%r7, %tid.x;
	mov.u32 	%r8, %ntid.x;
	mov.u32 	%r9, %ctaid.x;
	mad.lo.s32 	%r10, %r8, %r9, %r7;
	rem.u32 	%r1, %r10, %r5;
	div.u32 	%r2, %r10, %r6;
	add.s32 	%r11, %r1, %r5;
	add.s32 	%r12, %r2, %r6;
	cvta.to.global.u64 	%rd5, %rd4;
	add.s32 	%r13, %r11, -1;
	rem.s32 	%r14, %r13, %r5;
	add.s32 	%r15, %r12, -1;
	rem.s32 	%r16, %r15, %r6;
	mul.lo.s32 	%r17, %r16, %r6;
	add.s32 	%r18, %r17, %r14;
	cvt.s64.s32 	%rd6, %r18;
	add.s64 	%rd7, %rd1, %rd6;
	ld.global.s8 	%r19, [%rd7];
	rem.s32 	%r20, %r11, %r5;
	add.s32 	%r21, %r17, %r20;
	cvt.s64.s32 	%rd8, %r21;
	add.s64 	%rd9, %rd1, %rd8;
	ld.global.s8 	%r22, [%rd9];
	add.s32 	%r23, %r19, %r22;
	add.s32 	%r24, %r11, 1;
	rem.s32 	%r25, %r24, %r5;
	add.s32 	%r26, %r17, %r25;
	cvt.s64.s32 	%rd10, %r26;
	add.s64 	%rd11, %rd1, %rd10;
	ld.global.s8 	%r27, [%rd11];
	add.s32 	%r28, %r23, %r27;
	rem.s32 	%r29, %r12, %r6;
	mul.lo.s32 	%r30, %r29, %r6;
	add.s32 	%r31, %r30, %r14;
	cvt.s64.s32 	%rd12, %r31;
	add.s64 	%rd13, %rd1, %rd12;
	ld.global.s8 	%r32, [%rd13];
	add.s32 	%r33, %r28, %r32;
	add.s32 	%r34, %r30, %r25;
	cvt.s64.s32 	%rd14, %r34;
	add.s64 	%rd15, %rd1, %rd14;
	ld.global.s8 	%r35, [%rd15];
	add.s32 	%r36, %r33, %r35;
	add.s32 	%r37, %r12, 1;
	rem.s32 	%r38, %r37, %r6;
	mul.lo.s32 	%r39, %r38, %r6;
	add.s32 	%r40, %r39, %r14;
	cvt.s64.s32 	%rd16, %r40;
	add.s64 	%rd17, %rd1, %rd16;
	ld.global.s8 	%r41, [%rd17];
	add.s32 	%r42, %r36, %r41;
	add.s32 	%r43, %r39, %r20;
	cvt.s64.s32 	%rd18, %r43;
	add.s64 	%rd19, %rd1, %rd18;
	ld.global.s8 	%r44, [%rd19];
	add.s32 	%r45, %r42, %r44;
	add.s32 	%r46, %r39, %r25;
	cvt.s64.s32 	%rd20, %r46;
	add.s64 	%rd21, %rd1, %rd20;
	ld.global.s8 	%r47, [%rd21];
	add.s32 	%r3, %r45, %r47;
	mad.lo.s32 	%r4, %r2, %r6, %r1;
	cvt.s64.s32 	%rd22, %r4;
	add.s64 	%rd23, %rd5, %rd22;
	st.global.u8 	[%rd23], %r3;
	add.s32 	%r48, %r3, -4;
	setp.lt.u32 	%p1, %r48, -2;
	mov.b16 	%rs5, 0;
	@%p1 bra 	$L__BB0_3;
	setp.ne.s32 	%p2, %r3, 2;
	mov.b16 	%rs5, 1;
	@%p2 bra 	$L__BB0_3;
	mad.lo.s32 	%r49, %r2, %r5, %r1;
	cvt.s64.s32 	%rd24, %r49;
	add.s64 	%rd25, %rd1, %rd24;
	ld.global.u8 	%rs5, [%rd25];
$L__BB0_3:
	cvta.to.global.u64 	%rd27, %rd2;
	add.s64 	%rd28, %rd27, %rd22;
	st.global.u8 	[%rd28], %rs5;
	ret;

}


// ===== COMPILED SASS (sm_100) =====

	.target	sm_100

	.elftype	@"ET_EXEC"


//--------------------- .note.nv.tkinfo           --------------------------
	.section	.note.nv.tkinfo,"",@"SHT_NOTE"
	.sectionflags	@"SHF_NOTE_NV_TKINFO"
	.tkinfo
        /*0018*/ 	.word	0x00000002
        /*0030*/ 	.string	""
        /*0030*/ 	.string	"ptxas"
        /*0030*/ 	.string	"Cuda compilation tools, release 13.0, V13.0.88"
        /*0030*/ 	.string	"Build cuda_13.0.r13.0/compiler.36424714_0"
        /*0030*/ 	.string	"-arch sm_100 -m 64 "



//--------------------- .note.nv.cuinfo           --------------------------
	.section	.note.nv.cuinfo,"",@"SHT_NOTE"
	.sectionflags	@"SHF_NOTE_NV_CUINFO"
        /*0018*/ 	.short	0x0002
        /*001a*/ 	.short	0x0064
        /*001c*/ 	.short	0x0082
	.zero		2


//--------------------- .nv.info                  --------------------------
	.section	.nv.info,"",@"SHT_CUDA_INFO"
	.align	4


	//----- nvinfo : EIATTR_REGCOUNT
	.align		4
        /*0000*/ 	.byte	0x04, 0x2f
        /*0002*/ 	.short	(.L_1 - .L_0)
	.align		4
.L_0:
        /*0004*/ 	.word	index@(_Z4lifePcS_S_ii)
        /*0008*/ 	.word	0x0000001c


	//----- nvinfo : EIATTR_FRAME_SIZE
	.align		4
.L_1:
        /*000c*/ 	.byte	0x04, 0x11
        /*000e*/ 	.short	(.L_3 - .L_2)
	.align		4
.L_2:
        /*0010*/ 	.word	index@(_Z4lifePcS_S_ii)
        /*0014*/ 	.word	0x00000000


	//----- nvinfo : EIATTR_MIN_STACK_SIZE
	.align		4
.L_3:
        /*0018*/ 	.byte	0x04, 0x12
        /*001a*/ 	.short	(.L_5 - .L_4)
	.align		4
.L_4:
        /*001c*/ 	.word	index@(_Z4lifePcS_S_ii)
        /*0020*/ 	.word	0x00000000
.L_5:


//--------------------- .nv.compat                --------------------------
	.section	.nv.compat,"",@"SHT_CUDA_COMPAT_INFO"
	.align	4
        /*0000*/ 	.byte	0x02, 0x09, 0x00, 0x00, 0x02, 0x02, 0x01, 0x00, 0x02, 0x05, 0x05, 0x00, 0x03, 0x07, 0x01, 0x01
        /*0010*/ 	.byte	0x02, 0x03, 0x00, 0x00, 0x02, 0x06, 0x01, 0x00, 0x04, 0x0b, 0x08, 0x00, 0x09, 0x00, 0x00, 0x00
        /*0020*/ 	.byte	0x00, 0x00, 0x00, 0x00


//--------------------- .nv.info._Z4lifePcS_S_ii  --------------------------
	.section	.nv.info._Z4lifePcS_S_ii,"",@"SHT_CUDA_INFO"
	.sectionflags	@""
	.align	4


	//----- nvinfo : EIATTR_CUDA_API_VERSION
	.align		4
        /*0000*/ 	.byte	0x04, 0x37
        /*0002*/ 	.short	(.L_7 - .L_6)
.L_6:
        /*0004*/ 	.word	0x00000082


	//----- nvinfo : EIATTR_KPARAM_INFO
	.align		4
.L_7:
        /*0008*/ 	.byte	0x04, 0x17
        /*000a*/ 	.short	(.L_9 - .L_8)
.L_8:
        /*000c*/ 	.word	0x00000000
        /*0010*/ 	.short	0x0004
        /*0012*/ 	.short	0x001c
        /*0014*/ 	.byte	0x00, 0xf0, 0x11, 0x00


	//----- nvinfo : EIATTR_KPARAM_INFO
	.align		4
.L_9:
        /*0018*/ 	.byte	0x04, 0x17
        /*001a*/ 	.short	(.L_11 - .L_10)
.L_10:
        /*001c*/ 	.word	0x00000000
        /*0020*/ 	.short	0x0003
        /*0022*/ 	.short	0x0018
        /*0024*/ 	.byte	0x00, 0xf0, 0x11, 0x00


	//----- nvinfo : EIATTR_KPARAM_INFO
	.align		4
.L_11:
        /*0028*/ 	.byte	0x04, 0x17
        /*002a*/ 	.short	(.L_13 - .L_12)
.L_12:
        /*002c*/ 	.word	0x00000000
        /*0030*/ 	.short	0x0002
        /*0032*/ 	.short	0x0010
        /*0034*/ 	.byte	0x00, 0xf5, 0x21, 0x00


	//----- nvinfo : EIATTR_KPARAM_INFO
	.align		4
.L_13:
        /*0038*/ 	.byte	0x04, 0x17
        /*003a*/ 	.short	(.L_15 - .L_14)
.L_14:
        /*003c*/ 	.word	0x00000000
        /*0040*/ 	.short	0x0001
        /*0042*/ 	.short	0x0008
        /*0044*/ 	.byte	0x00, 0xf5, 0x21, 0x00


	//----- nvinfo : EIATTR_KPARAM_INFO
	.align		4
.L_15:
        /*0048*/ 	.byte	0x04, 0x17
        /*004a*/ 	.short	(.L_17 - .L_16)
.L_16:
        /*004c*/ 	.word	0x00000000
        /*0050*/ 	.short	0x0000
        /*0052*/ 	.short	0x0000
        /*0054*/ 	.byte	0x00, 0xf5, 0x21, 0x00


	//----- nvinfo : EIATTR_SPARSE_MMA_MASK
	.align		4
.L_17:
        /*0058*/ 	.byte	0x03, 0x50
        /*005a*/ 	.short	0x0000


	//----- nvinfo : EIATTR_MAXREG_COUNT
	.align		4
        /*005c*/ 	.byte	0x03, 0x1b
        /*005e*/ 	.short	0x00ff


	//----- nvinfo : EIATTR_MERCURY_ISA_VERSION
	.align		4
        /*0060*/ 	.byte	0x03, 0x5f
        /*0062*/ 	.short	0x0101


	//----- nvinfo : EIATTR_VRC_CTA_INIT_COUNT
	.align		4
        /*0064*/ 	.byte	0x02, 0x4a
	.zero		1
	.zero		1


	//----- nvinfo : EIATTR_EXIT_INSTR_OFFSETS
	.align		4
        /*0068*/ 	.byte	0x04, 0x1c
        /*006a*/ 	.short	(.L_19 - .L_18)


	//   ....[0]....
.L_18:
        /*006c*/ 	.word	0x00000c60


	//----- nvinfo : EIATTR_CRS_STACK_SIZE
	.align		4
.L_19:
        /*0070*/ 	.byte	0x04, 0x1e
        /*0072*/ 	.short	(.L_21 - .L_20)
.L_20:
        /*0074*/ 	.word	0x00000000


	//----- nvinfo : EIATTR_CBANK_PARAM_SIZE
	.align		4
.L_21:
        /*0078*/ 	.byte	0x03, 0x19
        /*007a*/ 	.short	0x0020


	//----- nvinfo : EIATTR_PARAM_CBANK
	.align		4
        /*007c*/ 	.byte	0x04, 0x0a
        /*007e*/ 	.short	(.L_23 - .L_22)
	.align		4
.L_22:
        /*0080*/ 	.word	index@(.nv.constant0._Z4lifePcS_S_ii)
        /*0084*/ 	.short	0x0380
        /*0086*/ 	.short	0x0020


	//----- nvinfo : EIATTR_SW_WAR
	.align		4
.L_23:
        /*0088*/ 	.byte	0x04, 0x36
        /*008a*/ 	.short	(.L_25 - .L_24)
.L_24:
        /*008c*/ 	.word	0x00000008
.L_25:


//--------------------- .nv.callgraph             --------------------------
	.section	.nv.callgraph,"",@"SHT_CUDA_CALLGRAPH"
	.align	4
	.sectionentsize	8
	.align		4
        /*0000*/ 	.word	0x00000000
	.align		4
        /*0004*/ 	.word	0xffffffff
	.align		4
        /*0008*/ 	.word	0x00000000
	.align		4
        /*000c*/ 	.word	0xfffffffe
	.align		4
        /*0010*/ 	.word	0x00000000
	.align		4
        /*0014*/ 	.word	0xfffffffd
	.align		4
        /*0018*/ 	.word	0x00000000
	.align		4
        /*001c*/ 	.word	0xfffffffc


//--------------------- .text._Z4lifePcS_S_ii     --------------------------
	.section	.text._Z4lifePcS_S_ii,"ax",@progbits
	.align	128
        .global         _Z4lifePcS_S_ii
        .type           _Z4lifePcS_S_ii,@function
        .size           _Z4lifePcS_S_ii,(.L_x_3 - _Z4lifePcS_S_ii)
        .other          _Z4lifePcS_S_ii,@"STO_CUDA_ENTRY STV_DEFAULT"
_Z4lifePcS_S_ii:
.text._Z4lifePcS_S_ii:
[----:B------:R-:W-:Y:S08]  /*0000*/  LDC R1, c[0x0][0x37c] ;  /* 0x0000df00ff017b82 */ /* 0x000ff00000000800 */
[----:B------:R-:W0:Y:S01]  /*0010*/  LDC.64 R2, c[0x0][0x398] ;  /* 0x0000e600ff027b82 */ /* 0x000e220000000a00 */
[----:B------:R-:W1:Y:S01]  /*0020*/  S2R R5, SR_TID.X ;  /* 0x0000000000057919 */ /* 0x000e620000002100 */
[----:B------:R-:W1:Y:S01]  /*0030*/  LDCU UR4, c[0x0][0x360] ;  /* 0x00006c00ff0477ac */ /* 0x000e620008000800 */
[----:B------:R-:W1:Y:S01]  /*0040*/  S2R R12, SR_CTAID.X ;  /* 0x00000000000c7919 */ /* 0x000e620000002500 */
[----:B------:R-:W2:Y:S01]  /*0050*/  LDCU.64 UR6, c[0x0][0x380] ;  /* 0x00007000ff0677ac */ /* 0x000ea20008000a00 */
[----:B------:R-:W3:Y:S01]  /*0060*/  LDCU.64 UR8, c[0x0][0x390] ;  /* 0x00007200ff0877ac */ /* 0x000ee20008000a00 */
[----:B0-----:R-:W0:Y:S01]  /*0070*/  I2F.U32.RP R0, R2 ;  /* 0x0000000200007306 */ /* 0x001e220000209000 */
[----:B------:R-:W-:-:S02]  /*0080*/  IABS R6, R2 ;  /* 0x0000000200067213 */ /* 0x000fc40000000000 */
[----:B------:R-:W-:-:S05]  /*0090*/  ISETP.NE.U32.AND P1, PT, R2, RZ, PT ;  /* 0x000000ff0200720c */ /* 0x000fca0003f25070 */
[----:B------:R-:W4:Y:S08]  /*00a0*/  I2F.U32.RP R4, R3 ;  /* 0x0000000300047306 */ /* 0x000f300000209000 */
[----:B0-----:R-:W0:Y:S08]  /*00b0*/  MUFU.RCP R0, R0 ;  /* 0x0000000000007308 */ /* 0x001e300000001000 */
[----:B----4-:R-:W4:Y:S08]  /*00c0*/  MUFU.RCP R4, R4 ;  /* 0x0000000400047308 */ /* 0x010f300000001000 */
[----:B------:R-:W-:Y:S01]  /*00d0*/  I2F.RP R7, R6 ;  /* 0x0000000600077306 */ /* 0x000fe20000209400 */
[----:B0-----:R-:W-:-:S02]  /*00e0*/  VIADD R10, R0, 0xffffffe ;  /* 0x0ffffffe000a7836 */ /* 0x001fc40000000000 */
[----:B-1----:R-:W-:Y:S01]  /*00f0*/  IMAD R0, R12, UR4, R5 ;  /* 0x000000040c007c24 */ /* 0x002fe2000f8e0205 */
[----:B------:R-:W0:Y:S04]  /*0100*/  LDCU.64 UR4, c[0x0][0x358] ;  /* 0x00006b00ff0477ac */ /* 0x000e280008000a00 */
[----:B------:R1:W5:Y:S01]  /*0110*/  F2I.FTZ.U32.TRUNC.NTZ R11, R10 ;  /* 0x0000000a000b7305 */ /* 0x000362000021f000 */
[----:B----4-:R-:W-:Y:S01]  /*0120*/  VIADD R8, R4, 0xffffffe ;  /* 0x0ffffffe04087836 */ /* 0x010fe20000000000 */
[----:B------:R-:W-:-:S06]  /*0130*/  IABS R4, R3 ;  /* 0x0000000300047213 */ /* 0x000fcc0000000000 */
[----:B------:R-:W4:Y:S01]  /*0140*/  F2I.FTZ.U32.TRUNC.NTZ R9, R8 ;  /* 0x0000000800097305 */ /* 0x000f22000021f000 */
[----:B-1----:R-:W-:Y:S02]  /*0150*/  IMAD.MOV.U32 R10, RZ, RZ, RZ ;  /* 0x000000ffff0a7224 */ /* 0x002fe400078e00ff */
[----:B-----5:R-:W-:-:S05]  /*0160*/  IMAD.MOV R13, RZ, RZ, -R11 ;  /* 0x000000ffff0d7224 */ /* 0x020fca00078e0a0b */
[----:B------:R-:W1:Y:S01]  /*0170*/  MUFU.RCP R7, R7 ;  /* 0x0000000700077308 */ /* 0x000e620000001000 */
[----:B------:R-:W-:Y:S02]  /*0180*/  IMAD R13, R13, R2, RZ ;  /* 0x000000020d0d7224 */ /* 0x000fe400078e02ff */
[----:B----4-:R-:W-:Y:S02]  /*0190*/  IMAD.MOV R8, RZ, RZ, -R9 ;  /* 0x000000ffff087224 */ /* 0x010fe400078e0a09 */
[----:B------:R-:W-:-:S03]  /*01a0*/  IMAD.HI.U32 R11, R11, R13, R10 ;  /* 0x0000000d0b0b7227 */ /* 0x000fc600078e000a */
[----:B------:R-:W4:Y:S01]  /*01b0*/  I2F.RP R10, R4 ;  /* 0x00000004000a7306 */ /* 0x000f220000209400 */
[----:B------:R-:W-:Y:S02]  /*01c0*/  IMAD R5, R8, R3, RZ ;  /* 0x0000000308057224 */ /* 0x000fe400078e02ff */
[----:B------:R-:W-:Y:S02]  /*01d0*/  HFMA2 R8, -RZ, RZ, 0, 0 ;  /* 0x00000000ff087431 */ /* 0x000fe400000001ff */
[----:B------:R-:W-:-:S04]  /*01e0*/  IMAD.HI.U32 R11, R11, R0, RZ ;  /* 0x000000000b0b7227 */ /* 0x000fc800078e00ff */
[----:B------:R-:W-:Y:S02]  /*01f0*/  IMAD.MOV R11, RZ, RZ, -R11 ;  /* 0x000000ffff0b7224 */ /* 0x000fe400078e0a0b */
[----:B-1----:R-:W-:Y:S01]  /*0200*/  VIADD R12, R7, 0xffffffe ;  /* 0x0ffffffe070c7836 */ /* 0x002fe20000000000 */
[----:B------:R-:W-:Y:S01]  /*0210*/  LOP3.LUT R7, RZ, R2, RZ, 0x33, !PT ;  /* 0x00000002ff077212 */ /* 0x000fe200078e33ff */
[----:B------:R-:W-:Y:S02]  /*0220*/  IMAD.HI.U32 R9, R9, R5, R8 ;  /* 0x0000000509097227 */ /* 0x000fe400078e0008 */
[----:B------:R1:W5:Y:S02]  /*0230*/  F2I.FTZ.U32.TRUNC.NTZ R13, R12 ;  /* 0x0000000c000d7305 */ /* 0x000364000021f000 */
[----:B------:R-:W-:Y:S02]  /*0240*/  IMAD R5, R2, R11, R0 ;  /* 0x0000000b02057224 */ /* 0x000fe400078e0200 */
[----:B------:R-:W-:-:S03]  /*0250*/  IMAD.HI.U32 R15, R9, R0, RZ ;  /* 0x00000000090f7227 */ /* 0x000fc600078e00ff */
[----:B------:R-:W-:Y:S01]  /*0260*/  ISETP.GE.U32.AND P0, PT, R5, R2, PT ;  /* 0x000000020500720c */ /* 0x000fe20003f06070 */
[----:B------:R-:W-:Y:S01]  /*0270*/  IMAD.MOV R8, RZ, RZ, -R15 ;  /* 0x000000ffff087224 */ /* 0x000fe200078e0a0f */
[----:B----4-:R-:W4:Y:S01]  /*0280*/  MUFU.RCP R10, R10 ;  /* 0x0000000a000a7308 */ /* 0x010f220000001000 */
[----:B-1----:R-:W-:Y:S02]  /*0290*/  IMAD.MOV.U32 R12, RZ, RZ, RZ ;  /* 0x000000ffff0c7224 */ /* 0x002fe400078e00ff */
[----:B------:R-:W-:Y:S02]  /*02a0*/  IMAD R0, R3, R8, R0 ;  /* 0x0000000803007224 */ /* 0x000fe400078e0200 */
[----:B-----5:R-:W-:-:S03]  /*02b0*/  IMAD.MOV R17, RZ, RZ, -R13 ;  /* 0x000000ffff117224 */ /* 0x020fc600078e0a0d */
[----:B------:R-:W-:Y:S01]  /*02c0*/  ISETP.GE.U32.AND P2, PT, R0, R3, PT ;  /* 0x000000030000720c */ /* 0x000fe20003f46070 */
[----:B------:R-:W-:Y:S02]  /*02d0*/  IMAD R17, R17, R6, RZ ;  /* 0x0000000611117224 */ /* 0x000fe400078e02ff */
[----:B------:R-:W-:Y:S02]  /*02e0*/  @P0 IMAD.IADD R5, R5, 0x1, -R2 ;  /* 0x0000000105050824 */ /* 0x000fe400078e0a02 */
[----:B------:R-:W-:-:S03]  /*02f0*/  IMAD.HI.U32 R12, R13, R17, R12 ;  /* 0x000000110d0c7227 */ /* 0x000fc600078e000c */
[----:B------:R-:W-:Y:S01]  /*0300*/  ISETP.GE.U32.AND P0, PT, R5, R2, PT ;  /* 0x000000020500720c */ /* 0x000fe20003f06070 */
[----:B----4-:R-:W-:Y:S01]  /*0310*/  VIADD R8, R10, 0xffffffe ;  /* 0x0ffffffe0a087836 */ /* 0x010fe20000000000 */
[----:B------:R-:W-:-:S03]  /*0320*/  LOP3.LUT R10, RZ, R3, RZ, 0x33, !PT ;  /* 0x00000003ff0a7212 */ /* 0x000fc600078e33ff */
[----:B------:R-:W-:Y:S01]  /*0330*/  @P2 IADD3 R0, PT, PT, R0, -R3, RZ ;  /* 0x8000000300002210 */ /* 0x000fe20007ffe0ff */
[----:B------:R1:W4:Y:S01]  /*0340*/  F2I.FTZ.U32.TRUNC.NTZ R9, R8 ;  /* 0x0000000800097305 */ /* 0x000322000021f000 */
[----:B------:R-:W-:-:S06]  /*0350*/  @P2 VIADD R15, R15, 0x1 ;  /* 0x000000010f0f2836 */ /* 0x000fcc0000000000 */
[----:B------:R-:W-:Y:S01]  /*0360*/  @P0 IMAD.IADD R5, R5, 0x1, -R2 ;  /* 0x0000000105050824 */ /* 0x000fe200078e0a02 */
[----:B------:R-:W-:Y:S01]  /*0370*/  ISETP.GE.U32.AND P0, PT, R0, R3, PT ;  /* 0x000000030000720c */ /* 0x000fe20003f06070 */
[----:B-1----:R-:W-:-:S03]  /*0380*/  IMAD.MOV.U32 R8, RZ, RZ, RZ ;  /* 0x000000ffff087224 */ /* 0x002fc600078e00ff */
[----:B------:R-:W-:Y:S02]  /*0390*/  SEL R5, R7, R5, !P1 ;  /* 0x0000000507057207 */ /* 0x000fe40004800000 */
[----:B------:R-:W-:Y:S01]  /*03a0*/  ISETP.NE.U32.AND P1, PT, R3, RZ, PT ;  /* 0x000000ff0300720c */ /* 0x000fe20003f25070 */
[----:B----4-:R-:W-:Y:S02]  /*03b0*/  IMAD.MOV R17, RZ, RZ, -R9 ;  /* 0x000000ffff117224 */ /* 0x010fe400078e0a09 */
[----:B------:R-:W-:-:S04]  /*03c0*/  IMAD.IADD R11, R5, 0x1, R2 ;  /* 0x00000001050b7824 */ /* 0x000fc800078e0202 */
[----:B------:R-:W-:Y:S01]  /*03d0*/  @P0 IADD3 R15, PT, PT, R15, 0x1, RZ ;  /* 0x000000010f0f0810 */ /* 0x000fe20007ffe0ff */
[C---:B------:R-:W-:Y:S01]  /*03e0*/  VIADD R16, R11.reuse, 0xffffffff ;  /* 0xffffffff0b107836 */ /* 0x040fe20000000000 */
[----:B------:R-:W-:Y:S01]  /*03f0*/  IABS R19, R11 ;  /* 0x0000000b00137213 */ /* 0x000fe20000000000 */
[----:B------:R-:W-:Y:S01]  /*0400*/  VIADD R20, R11, 0x1 ;  /* 0x000000010b147836 */ /* 0x000fe20000000000 */
[----:B------:R-:W-:Y:S01]  /*0410*/  SEL R0, R10, R15, !P1 ;  /* 0x0000000f0a007207 */ /* 0x000fe20004800000 */
[----:B------:R-:W-:Y:S01]  /*0420*/  IMAD R15, R17, R4, RZ ;  /* 0x00000004110f7224 */ /* 0x000fe200078e02ff */
[----:B------:R-:W-:Y:S01]  /*0430*/  IABS R17, R16 ;  /* 0x0000001000117213 */ /* 0x000fe20000000000 */
[----:B------:R-:W-:Y:S01]  /*0440*/  IMAD.HI.U32 R13, R12, R19, RZ ;  /* 0x000000130c0d7227 */ /* 0x000fe200078e00ff */
[----:B------:R-:W-:-:S03]  /*0450*/  IABS R21, R20 ;  /* 0x0000001400157213 */ /* 0x000fc60000000000 */
[----:B------:R-:W-:Y:S02]  /*0460*/  IMAD.IADD R18, R0, 0x1, R3 ;  /* 0x0000000100127824 */ /* 0x000fe400078e0203 */
[----:B------:R-:W-:Y:S02]  /*0470*/  IMAD.MOV R13, RZ, RZ, -R13 ;  /* 0x000000ffff0d7224 */ /* 0x000fe400078e0a0d */
[----:B------:R-:W-:Y:S01]  /*0480*/  IMAD.HI.U32 R8, R9, R15, R8 ;  /* 0x0000000f09087227 */ /* 0x000fe200078e0008 */
[----:B------:R-:W-:-:S03]  /*0490*/  IADD3 R22, PT, PT, R18, -0x1, RZ ;  /* 0xffffffff12167810 */ /* 0x000fc60007ffe0ff */
[----:B------:R-:W-:Y:S01]  /*04a0*/  IMAD R9, R6, R13, R19 ;  /* 0x0000000d06097224 */ /* 0x000fe200078e0213 */
[----:B------:R-:W-:Y:S01]  /*04b0*/  IABS R15, R22 ;  /* 0x00000016000f7213 */ /* 0x000fe20000000000 */
[----:B------:R-:W-:Y:S01]  /*04c0*/  IMAD.HI.U32 R14, R12, R17, RZ ;  /* 0x000000110c0e7227 */ /* 0x000fe200078e00ff */
[----:B------:R-:W-:Y:S02]  /*04d0*/  IABS R19, R18 ;  /* 0x0000001200137213 */ /* 0x000fe40000000000 */
[----:B------:R-:W-:Y:S01]  /*04e0*/  ISETP.GT.U32.AND P4, PT, R6, R9, PT ;  /* 0x000000090600720c */ /* 0x000fe20003f84070 */
[----:B------:R-:W-:Y:S02]  /*04f0*/  IMAD.MOV.U32 R13, RZ, RZ, R21 ;  /* 0x000000ffff0d7224 */ /* 0x000fe400078e0015 */
[----:B------:R-:W-:Y:S02]  /*0500*/  IMAD.MOV R21, RZ, RZ, -R14 ;  /* 0x000000ffff157224 */ /* 0x000fe400078e0a0e */
[----:B------:R-:W-:-:S04]  /*0510*/  IMAD.HI.U32 R14, R12, R13, RZ ;  /* 0x0000000d0c0e7227 */ /* 0x000fc800078e00ff */
[----:B------:R-:W-:-:S04]  /*0520*/  IMAD.HI.U32 R12, R8, R15, RZ ;  /* 0x0000000f080c7227 */ /* 0x000fc800078e00ff */
[----:B------:R-:W-:Y:S02]  /*0530*/  VIADD R23, R18, 0x1 ;  /* 0x0000000112177836 */ /* 0x000fe40000000000 */
[----:B------:R-:W-:Y:S01]  /*0540*/  IMAD.MOV R24, RZ, RZ, -R14 ;  /* 0x000000ffff187224 */ /* 0x000fe200078e0a0e */
[----:B------:R-:W-:Y:S01]  /*0550*/  IADD3 R14, PT, PT, -R12, RZ, RZ ;  /* 0x000000ff0c0e7210 */ /* 0x000fe20007ffe1ff */
[----:B------:R-:W-:Y:S01]  /*0560*/  IMAD.HI.U32 R12, R8, R19, RZ ;  /* 0x00000013080c7227 */ /* 0x000fe200078e00ff */
[----:B------:R-:W-:-:S03]  /*0570*/  IABS R25, R23 ;  /* 0x0000001700197213 */ /* 0x000fc60000000000 */
[----:B------:R-:W-:Y:S02]  /*0580*/  IMAD R17, R6, R21, R17 ;  /* 0x0000001506117224 */ /* 0x000fe400078e0211 */
[----:B------:R-:W-:Y:S02]  /*0590*/  IMAD R15, R4, R14, R15 ;  /* 0x0000000e040f7224 */ /* 0x000fe400078e020f */
[----:B------:R-:W-:Y:S01]  /*05a0*/  IMAD.MOV.U32 R21, RZ, RZ, R25 ;  /* 0x000000ffff157224 */ /* 0x000fe200078e0019 */
[----:B------:R-:W-:Y:S01]  /*05b0*/  ISETP.GT.U32.AND P2, PT, R6, R17, PT ;  /* 0x000000110600720c */ /* 0x000fe20003f44070 */
[----:B------:R-:W-:Y:S01]  /*05c0*/  IMAD.MOV R12, RZ, RZ, -R12 ;  /* 0x000000ffff0c7224 */ /* 0x000fe200078e0a0c */
[----:B------:R-:W-:Y:S01]  /*05d0*/  ISETP.GT.U32.AND P3, PT, R4, R15, PT ;  /* 0x0000000f0400720c */ /* 0x000fe20003f64070 */
[----:B------:R-:W-:Y:S02]  /*05e0*/  IMAD R13, R6, R24, R13 ;  /* 0x00000018060d7224 */ /* 0x000fe400078e020d */
[----:B------:R-:W-:-:S03]  /*05f0*/  IMAD.HI.U32 R8, R8, R21, RZ ;  /* 0x0000001508087227 */ /* 0x000fc600078e00ff */
[----:B------:R-:W-:Y:S01]  /*0600*/  ISETP.GT.U32.AND P5, PT, R6, R13, PT ;  /* 0x0000000d0600720c */ /* 0x000fe20003fa4070 */
[C---:B------:R-:W-:Y:S02]  /*0610*/  IMAD R19, R4.reuse, R12, R19 ;  /* 0x0000000c04137224 */ /* 0x040fe400078e0213 */
[----:B------:R-:W-:Y:S02]  /*0620*/  IMAD.MOV R8, RZ, RZ, -R8 ;  /* 0x000000ffff087224 */ /* 0x000fe400078e0a08 */
[----:B------:R-:W-:Y:S01]  /*0630*/  @!P2 IMAD.IADD R17, R17, 0x1, -R6 ;  /* 0x000000011111a824 */ /* 0x000fe200078e0a06 */
[C---:B------:R-:W-:Y:S01]  /*0640*/  ISETP.GT.U32.AND P1, PT, R4.reuse, R19, PT ;  /* 0x000000130400720c */ /* 0x040fe20003f24070 */
[C---:B------:R-:W-:Y:S02]  /*0650*/  IMAD R21, R4.reuse, R8, R21 ;  /* 0x0000000804157224 */ /* 0x040fe400078e0215 */
[----:B------:R-:W-:Y:S02]  /*0660*/  @!P3 IMAD.IADD R15, R15, 0x1, -R4 ;  /* 0x000000010f0fb824 */ /* 0x000fe400078e0a04 */
[----:B------:R-:W-:Y:S01]  /*0670*/  @!P4 IMAD.IADD R9, R9, 0x1, -R6 ;  /* 0x000000010909c824 */ /* 0x000fe200078e0a06 */
[----:B------:R-:W-:-:S02]  /*0680*/  ISETP.GT.U32.AND P0, PT, R4, R21, PT ;  /* 0x000000150400720c */ /* 0x000fc40003f04070 */
[----:B------:R-:W-:Y:S02]  /*0690*/  @!P5 IADD3 R13, PT, PT, R13, -R6, RZ ;  /* 0x800000060d0dd210 */ /* 0x000fe40007ffe0ff */
[----:B------:R-:W-:Y:S02]  /*06a0*/  ISETP.GT.U32.AND P4, PT, R6, R17, PT ;  /* 0x000000110600720c */ /* 0x000fe40003f84070 */
[----:B------:R-:W-:Y:S01]  /*06b0*/  ISETP.GT.U32.AND P5, PT, R4, R15, PT ;  /* 0x0000000f0400720c */ /* 0x000fe20003fa4070 */
[--C-:B------:R-:W-:Y:S01]  /*06c0*/  @!P1 IMAD.IADD R19, R19, 0x1, -R4.reuse ;  /* 0x0000000113139824 */ /* 0x100fe200078e0a04 */
[C---:B------:R-:W-:Y:S02]  /*06d0*/  ISETP.GT.U32.AND P6, PT, R6.reuse, R13, PT ;  /* 0x0000000d0600720c */ /* 0x040fe40003fc4070 */
[----:B------:R-:W-:Y:S02]  /*06e0*/  ISETP.GT.U32.AND P2, PT, R6, R9, PT ;  /* 0x000000090600720c */ /* 0x000fe40003f44070 */
[----:B------:R-:W-:Y:S01]  /*06f0*/  ISETP.GT.U32.AND P1, PT, R4, R19, PT ;  /* 0x000000130400720c */ /* 0x000fe20003f24070 */
[----:B------:R-:W-:Y:S01]  /*0700*/  @!P0 IMAD.IADD R21, R21, 0x1, -R4 ;  /* 0x0000000115158824 */ /* 0x000fe200078e0a04 */
[----:B------:R-:W-:-:S03]  /*0710*/  ISETP.GE.AND P0, PT, R11, RZ, PT ;  /* 0x000000ff0b00720c */ /* 0x000fc60003f06270 */
[----:B------:R-:W-:Y:S01]  /*0720*/  @!P4 IMAD.IADD R17, R17, 0x1, -R6 ;  /* 0x000000011111c824 */ /* 0x000fe200078e0a06 */
[----:B------:R-:W-:Y:S01]  /*0730*/  ISETP.GT.U32.AND P3, PT, R4, R21, PT ;  /* 0x000000150400720c */ /* 0x000fe20003f64070 */
[----:B------:R-:W-:Y:S01]  /*0740*/  @!P5 IMAD.IADD R15, R15, 0x1, -R4 ;  /* 0x000000010f0fd824 */ /* 0x000fe200078e0a04 */
[----:B------:R-:W-:Y:S01]  /*0750*/  ISETP.GE.AND P4, PT, R16, RZ, PT ;  /* 0x000000ff1000720c */ /* 0x000fe20003f86270 */
[----:B------:R-:W-:Y:S01]  /*0760*/  @!P6 IMAD.IADD R13, R13, 0x1, -R6 ;  /* 0x000000010d0de824 */ /* 0x000fe200078e0a06 */
[----:B------:R-:W-:Y:S02]  /*0770*/  ISETP.GE.AND P5, PT, R22, RZ, PT ;  /* 0x000000ff1600720c */ /* 0x000fe40003fa6270 */
[----:B------:R-:W-:Y:S01]  /*0780*/  ISETP.GE.AND P6, PT, R20, RZ, PT ;  /* 0x000000ff1400720c */ /* 0x000fe20003fc6270 */
[----:B------:R-:W-:Y:S01]  /*0790*/  @!P1 IMAD.IADD R19, R19, 0x1, -R4 ;  /* 0x0000000113139824 */ /* 0x000fe200078e0a04 */
[----:B------:R-:W-:Y:S02]  /*07a0*/  ISETP.GE.AND P1, PT, R23, RZ, PT ;  /* 0x000000ff1700720c */ /* 0x000fe40003f26270 */
[----:B------:R-:W-:-:S02]  /*07b0*/  @!P2 IADD3 R9, PT, PT, R9, -R6, RZ ;  /* 0x800000060909a210 */ /* 0x000fc40007ffe0ff */
[----:B------:R-:W-:Y:S01]  /*07c0*/  ISETP.GE.AND P2, PT, R18, RZ, PT ;  /* 0x000000ff1200720c */ /* 0x000fe20003f46270 */
[----:B------:R-:W-:Y:S01]  /*07d0*/  @!P3 IMAD.IADD R21, R21, 0x1, -R4 ;  /* 0x000000011515b824 */ /* 0x000fe200078e0a04 */
[----:B------:R-:W-:Y:S01]  /*07e0*/  ISETP.NE.AND P3, PT, R2, RZ, PT ;  /* 0x000000ff0200720c */ /* 0x000fe20003f65270 */
[----:B------:R-:W-:Y:S01]  /*07f0*/  @!P0 IMAD.MOV R9, RZ, RZ, -R9 ;  /* 0x000000ffff098224 */ /* 0x000fe200078e0a09 */
[----:B------:R-:W-:Y:S01]  /*0800*/  @!P4 IADD3 R17, PT, PT, -R17, RZ, RZ ;  /* 0x000000ff1111c210 */ /* 0x000fe20007ffe1ff */
[----:B------:R-:W-:Y:S01]  /*0810*/  @!P5 IMAD.MOV R15, RZ, RZ, -R15 ;  /* 0x000000ffff0fd224 */ /* 0x000fe200078e0a0f */
[----:B------:R-:W-:Y:S01]  /*0820*/  ISETP.NE.AND P4, PT, R3, RZ, PT ;  /* 0x000000ff0300720c */ /* 0x000fe20003f85270 */
[----:B------:R-:W-:Y:S01]  /*0830*/  @!P6 IMAD.MOV R13, RZ, RZ, -R13 ;  /* 0x000000ffff0de224 */ /* 0x000fe200078e0a0d */
[----:B------:R-:W-:Y:S01]  /*0840*/  SEL R6, R7, R17, !P3 ;  /* 0x0000001107067207 */ /* 0x000fe20005800000 */
[----:B------:R-:W-:Y:S01]  /*0850*/  @!P1 IMAD.MOV R21, RZ, RZ, -R21 ;  /* 0x000000ffff159224 */ /* 0x000fe200078e0a15 */
[----:B------:R-:W-:-:S02]  /*0860*/  SEL R4, R10, R15, !P4 ;  /* 0x0000000f0a047207 */ /* 0x000fc40006000000 */
[----:B------:R-:W-:Y:S02]  /*0870*/  SEL R9, R7, R9, !P3 ;  /* 0x0000000907097207 */ /* 0x000fe40005800000 */
[----:B------:R-:W-:Y:S01]  /*0880*/  @!P2 IADD3 R19, PT, PT, -R19, RZ, RZ ;  /* 0x000000ff1313a210 */ /* 0x000fe20007ffe1ff */
[C-C-:B------:R-:W-:Y:S01]  /*0890*/  IMAD R8, R4.reuse, R3, R6.reuse ;  /* 0x0000000304087224 */ /* 0x140fe200078e0206 */
[----:B------:R-:W-:Y:S01]  /*08a0*/  SEL R13, R7, R13, !P3 ;  /* 0x0000000d070d7207 */ /* 0x000fe20005800000 */
[----:B------:R-:W-:Y:S01]  /*08b0*/  IMAD R12, R4, R3, R9 ;  /* 0x00000003040c7224 */ /* 0x000fe200078e0209 */
[C---:B------:R-:W-:Y:S02]  /*08c0*/  SEL R14, R10.reuse, R21, !P4 ;  /* 0x000000150a0e7207 */ /* 0x040fe40006000000 */
[----:B------:R-:W-:Y:S01]  /*08d0*/  SEL R10, R10, R19, !P4 ;  /* 0x000000130a0a7207 */ /* 0x000fe20006000000 */
[-C--:B------:R-:W-:Y:S01]  /*08e0*/  IMAD R7, R4, R3.reuse, R13 ;  /* 0x0000000304077224 */ /* 0x080fe200078e020d */
[----:B--2---:R-:W-:Y:S01]  /*08f0*/  IADD3 R16, P0, PT, R8, UR6, RZ ;  /* 0x0000000608107c10 */ /* 0x004fe2000ff1e0ff */
[-C--:B------:R-:W-:Y:S01]  /*0900*/  IMAD R4, R14, R3.reuse, R9 ;  /* 0x000000030e047224 */ /* 0x080fe200078e0209 */
[----:B------:R-:W-:Y:S01]  /*0910*/  IADD3 R18, P1, PT, R12, UR6, RZ ;  /* 0x000000060c127c10 */ /* 0x000fe2000ff3e0ff */
[-CC-:B------:R-:W-:Y:S01]  /*0920*/  IMAD R22, R10, R3.reuse, R6.reuse ;  /* 0x000000030a167224 */ /* 0x180fe200078e0206 */
[----:B------:R-:W-:Y:S01]  /*0930*/  LEA.HI.X.SX32 R17, R8, UR7, 0x1, P0 ;  /* 0x0000000708117c11 */ /* 0x000fe200080f0eff */
[-CC-:B------:R-:W-:Y:S01]  /*0940*/  IMAD R9, R10, R3.reuse, R13.reuse ;  /* 0x000000030a097224 */ /* 0x180fe200078e020d */
[C---:B------:R-:W-:Y:S01]  /*0950*/  IADD3 R20, P0, PT, R7.reuse, UR6, RZ ;  /* 0x0000000607147c10 */ /* 0x040fe2000ff1e0ff */
[-C--:B------:R-:W-:Y:S01]  /*0960*/  IMAD R11, R14, R3.reuse, R6 ;  /* 0x000000030e0b7224 */ /* 0x080fe200078e0206 */
[----:B------:R-:W-:Y:S01]  /*0970*/  LEA.HI.X.SX32 R19, R12, UR7, 0x1, P1 ;  /* 0x000000070c137c11 */ /* 0x000fe200088f0eff */
[----:B------:R-:W-:Y:S01]  /*0980*/  IMAD R14, R14, R3, R13 ;  /* 0x000000030e0e7224 */ /* 0x000fe200078e020d */
[----:B------:R-:W-:Y:S01]  /*0990*/  IADD3 R6, P1, PT, R22, UR6, RZ ;  /* 0x0000000616067c10 */ /* 0x000fe2000ff3e0ff */
[----:B0-----:R0:W2:Y:S01]  /*09a0*/  LDG.E.S8 R15, desc[UR4][R16.64] ;  /* 0x00000004100f7981 */ /* 0x0010a2000c1e1300 */
[----:B------:R-:W-:-:S02]  /*09b0*/  LEA.HI.X.SX32 R21, R7, UR7, 0x1, P0 ;  /* 0x0000000707157c11 */ /* 0x000fc400080f0eff */
[----:B------:R-:W-:Y:S01]  /*09c0*/  IADD3 R8, P0, PT, R9, UR6, RZ ;  /* 0x0000000609087c10 */ /* 0x000fe2000ff1e0ff */
[----:B------:R-:W2:Y:S01]  /*09d0*/  LDG.E.S8 R18, desc[UR4][R18.64] ;  /* 0x0000000412127981 */ /* 0x000ea2000c1e1300 */
[----:B------:R-:W-:Y:S02]  /*09e0*/  LEA.HI.X.SX32 R7, R22, UR7, 0x1, P1 ;  /* 0x0000000716077c11 */ /* 0x000fe400088f0eff */
[----:B------:R-:W-:Y:S01]  /*09f0*/  IADD3 R12, P1, PT, R11, UR6, RZ ;  /* 0x000000060b0c7c10 */ /* 0x000fe2000ff3e0ff */
[----:B------:R-:W2:Y:S01]  /*0a00*/  LDG.E.S8 R20, desc[UR4][R20.64] ;  /* 0x0000000414147981 */ /* 0x000ea2000c1e1300 */
[----:B------:R-:W-:Y:S02]  /*0a10*/  IADD3 R10, P2, PT, R4, UR6, RZ ;  /* 0x00000006040a7c10 */ /* 0x000fe4000ff5e0ff */
[----:B------:R-:W-:Y:S01]  /*0a20*/  LEA.HI.X.SX32 R9, R9, UR7, 0x1, P0 ;  /* 0x0000000709097c11 */ /* 0x000fe200080f0eff */
[----:B------:R-:W4:Y:S01]  /*0a30*/  LDG.E.S8 R6, desc[UR4][R6.64] ;  /* 0x0000000406067981 */ /* 0x000f22000c1e1300 */
[----:B------:R-:W-:-:S02]  /*0a40*/  LEA.HI.X.SX32 R13, R11, UR7, 0x1, P1 ;  /* 0x000000070b0d7c11 */ /* 0x000fc400088f0eff */
[----:B------:R-:W-:Y:S02]  /*0a50*/  LEA.HI.X.SX32 R11, R4, UR7, 0x1, P2 ;  /* 0x00000007040b7c11 */ /* 0x000fe400090f0eff */
[C---:B0-----:R-:W-:Y:S01]  /*0a60*/  IADD3 R16, P0, PT, R14.reuse, UR6, RZ ;  /* 0x000000060e107c10 */ /* 0x041fe2000ff1e0ff */
[----:B------:R-:W4:Y:S03]  /*0a70*/  LDG.E.S8 R9, desc[UR4][R8.64] ;  /* 0x0000000408097981 */ /* 0x000f26000c1e1300 */
[----:B------:R-:W-:Y:S01]  /*0a80*/  LEA.HI.X.SX32 R17, R14, UR7, 0x1, P0 ;  /* 0x000000070e117c11 */ /* 0x000fe200080f0eff */
[----:B------:R-:W5:Y:S04]  /*0a90*/  LDG.E.S8 R12, desc[UR4][R12.64] ;  /* 0x000000040c0c7981 */ /* 0x000f68000c1e1300 */
[----:B------:R-:W5:Y:S04]  /*0aa0*/  LDG.E.S8 R11, desc[UR4][R10.64] ;  /* 0x000000040a0b7981 */ /* 0x000f68000c1e1300 */
[----:B------:R-:W5:Y:S01]  /*0ab0*/  LDG.E.S8 R17, desc[UR4][R16.64] ;  /* 0x0000000410117981 */ /* 0x000f62000c1e1300 */
[----:B------:R-:W-:Y:S01]  /*0ac0*/  IMAD R14, R0, R3, R5 ;  /* 0x00000003000e7224 */ /* 0x000fe200078e0205 */
[----:B------:R-:W-:Y:S01]  /*0ad0*/  BSSY.RECONVERGENT B0, `(.L_x_0) ;  /* 0x0000014000007945 */ /* 0x000fe20003800200 */
[----:B--2---:R-:W-:-:S04]  /*0ae0*/  IADD3 R15, PT, PT, R20, R15, R18 ;  /* 0x0000000f140f7210 */ /* 0x004fc80007ffe012 */
[----:B----4-:R-:W-:Y:S02]  /*0af0*/  IADD3 R4, PT, PT, R9, R15, R6 ;  /* 0x0000000f09047210 */ /* 0x010fe40007ffe006 */
[----:B---3--:R-:W-:Y:S02]  /*0b00*/  IADD3 R6, P1, PT, R14, UR8, RZ ;  /* 0x000000080e067c10 */ /* 0x008fe4000ff3e0ff */
[----:B------:R-:W-:Y:S02]  /*0b10*/  PRMT R9, RZ, 0x7610, R9 ;  /* 0x00007610ff097816 */ /* 0x000fe40000000009 */
[----:B-----5:R-:W-:-:S05]  /*0b20*/  IADD3 R4, PT, PT, R11, R4, R12 ;  /* 0x000000040b047210 */ /* 0x020fca0007ffe00c */
[----:B------:R-:W-:Y:S01]  /*0b30*/  IMAD.IADD R15, R4, 0x1, R17 ;  /* 0x00000001040f7824 */ /* 0x000fe200078e0211 */
[----:B------:R-:W-:-:S03]  /*0b40*/  SHF.R.S32.HI R4, RZ, 0x1f, R14 ;  /* 0x0000001fff047819 */ /* 0x000fc6000001140e */
[----:B------:R-:W-:Y:S01]  /*0b50*/  VIADD R3, R15, 0xfffffffc ;  /* 0xfffffffc0f037836 */ /* 0x000fe20000000000 */
[----:B------:R-:W-:-:S04]  /*0b60*/  IADD3.X R7, PT, PT, R4, UR9, RZ, P1, !PT ;  /* 0x0000000904077c10 */ /* 0x000fc80008ffe4ff */
[----:B------:R-:W-:Y:S01]  /*0b70*/  ISETP.GE.U32.AND P0, PT, R3, -0x2, PT ;  /* 0xfffffffe0300780c */ /* 0x000fe20003f06070 */
[----:B------:R0:W-:-:S12]  /*0b80*/  STG.E.U8 desc[UR4][R6.64], R15 ;  /* 0x0000000f06007986 */ /* 0x0001d8000c101104 */
[----:B0-----:R-:W-:Y:S05]  /*0b90*/  @!P0 BRA `(.L_x_1) ;  /* 0x00000000001c8947 */ /* 0x001fea0003800000 */
[----:B------:R-:W-:Y:S01]  /*0ba0*/  ISETP.NE.AND P0, PT, R15, 0x2, PT ;  /* 0x000000020f00780c */ /* 0x000fe20003f05270 */
[----:B------:R-:W-:-:S12]  /*0bb0*/  IMAD.MOV.U32 R9, RZ, RZ, 0x1 ;  /* 0x00000001ff097424 */ /* 0x000fd800078e00ff */
[----:B------:R-:W-:Y:S05]  /*0bc0*/  @P0 BRA `(.L_x_1) ;  /* 0x0000000000100947 */ /* 0x000fea0003800000 */
[----:B------:R-:W-:-:S05]  /*0bd0*/  IMAD R0, R0, R2, R5 ;  /* 0x0000000200007224 */ /* 0x000fca00078e0205 */
[----:B------:R-:W-:-:S04]  /*0be0*/  IADD3 R2, P0, PT, R0, UR6, RZ ;  /* 0x0000000600027c10 */ /* 0x000fc8000ff1e0ff */
[----:B------:R-:W-:-:S05]  /*0bf0*/  LEA.HI.X.SX32 R3, R0, UR7, 0x1, P0 ;  /* 0x0000000700037c11 */ /* 0x000fca00080f0eff */
[----:B------:R0:W5:Y:S04]  /*0c00*/  LDG.E.U8 R9, desc[UR4][R2.64] ;  /* 0x0000000402097981 */ /* 0x000168000c1e1100 */
.L_x_1:
[----:B------:R-:W-:Y:S05]  /*0c10*/  BSYNC.RECONVERGENT B0 ;  /* 0x0000000000007941 */ /* 0x000fea0003800200 */
.L_x_0:
[----:B------:R-:W0:Y:S02]  /*0c20*/  LDCU.64 UR8, c[0x0][0x388] ;  /* 0x00007100ff0877ac */ /* 0x000e240008000a00 */
[----:B0-----:R-:W-:-:S04]  /*0c30*/  IADD3 R2, P0, PT, R14, UR8, RZ ;  /* 0x000000080e027c10 */ /* 0x001fc8000ff1e0ff */
[----:B------:R-:W-:-:S05]  /*0c40*/  IADD3.X R3, PT, PT, R4, UR9, RZ, P0, !PT ;  /* 0x0000000904037c10 */ /* 0x000fca00087fe4ff */
[----:B-----5:R-:W-:Y:S01]  /*0c50*/  STG.E.U8 desc[UR4][R2.64], R9 ;  /* 0x0000000902007986 */ /* 0x020fe2000c101104 */
[----:B------:R-:W-:Y:S05]  /*0c60*/  EXIT ;  /* 0x000000000000794d */ /* 0x000fea0003800000 */
.L_x_2:
[----:B------:R-:W-:-:S00]  /*0c70*/  BRA `(.L_x_2) ;  /* 0xfffffffc00fc7947 */ /* 0x000fc0000383ffff */
[----:B------:R-:W-:-:S00]  /*0c80*/  NOP ;  /* 0x0000000000007918 */ /* 0x000fc00000000000 */
[----:B------:R-:W-:-:S00]  /*0c90*/  NOP ;  /* 0x0000000000007918 */ /* 0x000fc00000000000 */
[----:B------:R-:W-:-:S00]  /*0ca0*/  NOP ;  /* 0x0000000000007918 */ /* 0x000fc00000000000 */
[----:B------:R-:W-:-:S00]  /*0cb0*/  NOP ;  /* 0x0000000000007918 */ /* 0x000fc00000000000 */
[----:B------:R-:W-:-:S00]  /*0cc0*/  NOP ;  /* 0x0000000000007918 */ /* 0x000fc00000000000 */
[----:B------:R-:W-:-:S00]  /*0cd0*/  NOP ;  /* 0x0000000000007918 */ /* 0x000fc00000000000 */
[----:B------:R-:W-:-:S00]  /*0ce0*/  NOP ;  /* 0x0000000000007918 */ /* 0x000fc00000000000 */
[----:B------:R-:W-:-:S00]  /*0cf0*/  NOP ;  /* 0x0000000000007918 */ /* 0x000fc00000000000 */
.L_x_3:


//--------------------- .nv.shared.reserved.0     --------------------------
	.section	.nv.shared.reserved.0,"aw",@nobits
	.weak		__nv_reservedSMEM_offset_0_alias
	.size		__nv_reservedSMEM_offset_0_alias, 0, 64
	.other		__nv_reservedSMEM_offset_0_alias,@"STO_CUDA_RESERVED_SHARED STV_DEFAULT"
__nv_reservedSMEM_offset_0_alias:
	.zero		0
	.zero		64


//--------------------- .nv.constant0._Z4lifePcS_S_ii --------------------------
	.section	.nv.constant0._Z4lifePcS_S_ii,"a",@progbits
	.sectionflags	@""
	.align	4
.nv.constant0._Z4lifePcS_S_ii:
	.zero		928


//--------------------- SYMBOLS --------------------------

	.type		.nv.reservedSmem.offset0,@object
	.size		.nv.reservedSmem.offset0,0x4
